//
// Generated by NVIDIA NVVM Compiler
//
// Compiler Build ID: CL-36424714
// Cuda compilation tools, release 13.0, V13.0.88
// Based on NVVM 20.0.0
//

.version 9.0
.target sm_100
.address_size 64

	// .globl	kernel

.visible .entry kernel(
	.param .u64 .ptr .align 1 kernel_param_0,
	.param .u64 .ptr .align 1 kernel_param_1,
	.param .u64 .ptr .align 1 kernel_param_2,
	.param .u64 .ptr .align 1 kernel_param_3
)
{
	.reg .pred 	%p<4>;
	.reg .b16 	%rs<2>;
	.reg .b32 	%r<19>;
	.reg .b32 	%f<25>;
	.reg .b64 	%rd<11>;

	ld.param.u64 	%rd1, [kernel_param_0];
	ld.param.u64 	%rd2, [kernel_param_1];
	ld.param.u64 	%rd3, [kernel_param_2];
	ld.param.u64 	%rd4, [kernel_param_3];
	cvta.to.global.u64 	%rd5, %rd3;
	cvta.to.global.u64 	%rd6, %rd4;
	cvta.to.global.u64 	%rd7, %rd2;
	mov.u32 	%r5, %ctaid.x;
	mov.u32 	%r6, %ntid.x;
	mov.u32 	%r7, %tid.x;
	mad.lo.s32 	%r8, %r5, %r6, %r7;
	mov.u32 	%r9, %ctaid.y;
	mov.u32 	%r10, %ntid.y;
	mov.u32 	%r11, %tid.y;
	mad.lo.s32 	%r12, %r9, %r10, %r11;
	ld.global.u32 	%r13, [%rd7];
	mad.lo.s32 	%r1, %r13, %r12, %r8;
	cvt.rn.f32.u32 	%f12, %r8;
	cvt.rn.f32.s32 	%f13, %r13;
	div.rn.f32 	%f14, %f12, %f13;
	fma.rn.f32 	%f1, %f14, 0f40500000, 0fC0000000;
	ld.global.u32 	%r14, [%rd6];
	add.s32 	%r15, %r14, %r12;
	cvt.rn.f32.u32 	%f15, %r15;
	ld.global.u32 	%r16, [%rd5];
	cvt.rn.f32.s32 	%f16, %r16;
	div.rn.f32 	%f17, %f15, %f16;
	fma.rn.f32 	%f2, %f17, 0f40200000, 0fBFA00000;
	mov.b32 	%r18, 0;
	mov.f32 	%f21, 0f00000000;
	mov.f32 	%f22, %f21;
	mov.f32 	%f23, %f21;
	mov.f32 	%f24, %f21;
$L__BB0_1:
	sub.f32 	%f18, %f21, %f22;
	add.f32 	%f7, %f1, %f18;
	add.f32 	%f19, %f24, %f24;
	fma.rn.f32 	%f23, %f19, %f23, %f2;
	add.s32 	%r3, %r18, 1;
	mul.f32 	%f22, %f23, %f23;
	mul.f32 	%f21, %f7, %f7;
	add.f32 	%f20, %f21, %f22;
	setp.le.f32 	%p1, %f20, 0f40800000;
	setp.lt.u32 	%p2, %r18, 255;
	and.pred  	%p3, %p1, %p2;
	mov.u32 	%r18, %r3;
	mov.f32 	%f24, %f7;
	@%p3 bra 	$L__BB0_1;
	mul.lo.s32 	%r17, %r1, 3;
	cvt.u16.u32 	%rs1, %r3;
	cvta.to.global.u64 	%rd8, %rd1;
	cvt.s64.s32 	%rd9, %r17;
	add.s64 	%rd10, %rd8, %rd9;
	st.global.u8 	[%rd10], %rs1;
	st.global.u8 	[%rd10+1], %rs1;
	st.global.u8 	[%rd10+2], %rs1;
	ret;

}


// ===== COMPILED SASS (sm_100) =====

	.target	sm_100

	.elftype	@"ET_EXEC"


//--------------------- .note.nv.tkinfo           --------------------------
	.section	.note.nv.tkinfo,"",@"SHT_NOTE"
	.sectionflags	@"SHF_NOTE_NV_TKINFO"
	.tkinfo
        /*0018*/ 	.word	0x00000002
        /*0030*/ 	.string	""
        /*0030*/ 	.string	"ptxas"
        /*0030*/ 	.string	"Cuda compilation tools, release 13.0, V13.0.88"
        /*0030*/ 	.string	"Build cuda_13.0.r13.0/compiler.36424714_0"
        /*0030*/ 	.string	"-arch sm_100 -m 64 "



//--------------------- .note.nv.cuinfo           --------------------------
	.section	.note.nv.cuinfo,"",@"SHT_NOTE"
	.sectionflags	@"SHF_NOTE_NV_CUINFO"
        /*0018*/ 	.short	0x0002
        /*001a*/ 	.short	0x0064
        /*001c*/ 	.short	0x0082
	.zero		2


//--------------------- .nv.info                  --------------------------
	.section	.nv.info,"",@"SHT_CUDA_INFO"
	.align	4


	//----- nvinfo : EIATTR_REGCOUNT
	.align		4
        /*0000*/ 	.byte	0x04, 0x2f
        /*0002*/ 	.short	(.L_1 - .L_0)
	.align		4
.L_0:
        /*0004*/ 	.word	index@(kernel)
        /*0008*/ 	.word	0x00000011


	//----- nvinfo : EIATTR_FRAME_SIZE
	.align		4
.L_1:
        /*000c*/ 	.byte	0x04, 0x11
        /*000e*/ 	.short	(.L_3 - .L_2)
	.align		4
.L_2:
        /*0010*/ 	.word	index@($__internal_0_$__cuda_sm3x_div_rn_noftz_f32_slowpath)
        /*0014*/ 	.word	0x00000000


	//----- nvinfo : EIATTR_FRAME_SIZE
	.align		4
.L_3:
        /*0018*/ 	.byte	0x04, 0x11
        /*001a*/ 	.short	(.L_5 - .L_4)
	.align		4
.L_4:
        /*001c*/ 	.word	index@(kernel)
        /*0020*/ 	.word	0x00000000


	//----- nvinfo : EIATTR_MIN_STACK_SIZE
	.align		4
.L_5:
        /*0024*/ 	.byte	0x04, 0x12
        /*0026*/ 	.short	(.L_7 - .L_6)
	.align		4
.L_6:
        /*0028*/ 	.word	index@(kernel)
        /*002c*/ 	.word	0x00000000
.L_7:


//--------------------- .nv.compat                --------------------------
	.section	.nv.compat,"",@"SHT_CUDA_COMPAT_INFO"
	.align	4
        /*0000*/ 	.byte	0x02, 0x09, 0x00, 0x00, 0x02, 0x02, 0x01, 0x00, 0x02, 0x05, 0x05, 0x00, 0x03, 0x07, 0x01, 0x01
        /*0010*/ 	.byte	0x02, 0x03, 0x00, 0x00, 0x02, 0x06, 0x01, 0x00, 0x04, 0x0b, 0x08, 0x00, 0x01, 0x00, 0x00, 0x00
        /*0020*/ 	.byte	0x00, 0x00, 0x00, 0x00


//--------------------- .nv.info.kernel           --------------------------
	.section	.nv.info.kernel,"",@"SHT_CUDA_INFO"
	.sectionflags	@""
	.align	4


	//----- nvinfo : EIATTR_CUDA_API_VERSION
	.align		4
        /*0000*/ 	.byte	0x04, 0x37
        /*0002*/ 	.short	(.L_9 - .L_8)
.L_8:
        /*0004*/ 	.word	0x00000082


	//----- nvinfo : EIATTR_KPARAM_INFO
	.align		4
.L_9:
        /*0008*/ 	.byte	0x04, 0x17
        /*000a*/ 	.short	(.L_11 - .L_10)
.L_10:
        /*000c*/ 	.word	0x00000000
        /*0010*/ 	.short	0x0003
        /*0012*/ 	.short	0x0018
        /*0014*/ 	.byte	0x00, 0xf5, 0x21, 0x00


	//----- nvinfo : EIATTR_KPARAM_INFO
	.align		4
.L_11:
        /*0018*/ 	.byte	0x04, 0x17
        /*001a*/ 	.short	(.L_13 - .L_12)
.L_12:
        /*001c*/ 	.word	0x00000000
        /*0020*/ 	.short	0x0002
        /*0022*/ 	.short	0x0010
        /*0024*/ 	.byte	0x00, 0xf5, 0x21, 0x00


	//----- nvinfo : EIATTR_KPARAM_INFO
	.align		4
.L_13:
        /*0028*/ 	.byte	0x04, 0x17
        /*002a*/ 	.short	(.L_15 - .L_14)
.L_14:
        /*002c*/ 	.word	0x00000000
        /*0030*/ 	.short	0x0001
        /*0032*/ 	.short	0x0008
        /*0034*/ 	.byte	0x00, 0xf5, 0x21, 0x00


	//----- nvinfo : EIATTR_KPARAM_INFO
	.align		4
.L_15:
        /*0038*/ 	.byte	0x04, 0x17
        /*003a*/ 	.short	(.L_17 - .L_16)
.L_16:
        /*003c*/ 	.word	0x00000000
        /*0040*/ 	.short	0x0000
        /*0042*/ 	.short	0x0000
        /*0044*/ 	.byte	0x00, 0xf5, 0x21, 0x00


	//----- nvinfo : EIATTR_SPARSE_MMA_MASK
	.align		4
.L_17:
        /*0048*/ 	.byte	0x03, 0x50
        /*004a*/ 	.short	0x0000


	//----- nvinfo : EIATTR_MAXREG_COUNT
	.align		4
        /*004c*/ 	.byte	0x03, 0x1b
        /*004e*/ 	.short	0x00ff


	//----- nvinfo : EIATTR_MERCURY_ISA_VERSION
	.align		4
        /*0050*/ 	.byte	0x03, 0x5f
        /*0052*/ 	.short	0x0101


	//----- nvinfo : EIATTR_VRC_CTA_INIT_COUNT
	.align		4
        /*0054*/ 	.byte	0x02, 0x4a
	.zero		1
	.zero		1


	//----- nvinfo : EIATTR_EXIT_INSTR_OFFSETS
	.align		4
        /*0058*/ 	.byte	0x04, 0x1c
        /*005a*/ 	.short	(.L_19 - .L_18)


	//   ....[0]....
.L_18:
        /*005c*/ 	.word	0x000004d0


	//----- nvinfo : EIATTR_CRS_STACK_SIZE
	.align		4
.L_19:
        /*0060*/ 	.byte	0x04, 0x1e
        /*0062*/ 	.short	(.L_21 - .L_20)
.L_20:
        /*0064*/ 	.word	0x00000000


	//----- nvinfo : EIATTR_CBANK_PARAM_SIZE
	.align		4
.L_21:
        /*0068*/ 	.byte	0x03, 0x19
        /*006a*/ 	.short	0x0020


	//----- nvinfo : EIATTR_PARAM_CBANK
	.align		4
        /*006c*/ 	.byte	0x04, 0x0a
        /*006e*/ 	.short	(.L_23 - .L_22)
	.align		4
.L_22:
        /*0070*/ 	.word	index@(.nv.constant0.kernel)
        /*0074*/ 	.short	0x0380
        /*0076*/ 	.short	0x0020


	//----- nvinfo : EIATTR_SW_WAR
	.align		4
.L_23:
        /*0078*/ 	.byte	0x04, 0x36
        /*007a*/ 	.short	(.L_25 - .L_24)
.L_24:
        /*007c*/ 	.word	0x00000008
.L_25:


//--------------------- .nv.callgraph             --------------------------
	.section	.nv.callgraph,"",@"SHT_CUDA_CALLGRAPH"
	.align	4
	.sectionentsize	8
	.align		4
        /*0000*/ 	.word	0x00000000
	.align		4
        /*0004*/ 	.word	0xffffffff
	.align		4
        /*0008*/ 	.word	0x00000000
	.align		4
        /*000c*/ 	.word	0xfffffffe
	.align		4
        /*0010*/ 	.word	0x00000000
	.align		4
        /*0014*/ 	.word	0xfffffffd
	.align		4
        /*0018*/ 	.word	0x00000000
	.align		4
        /*001c*/ 	.word	0xfffffffc


//--------------------- .text.kernel              --------------------------
	.section	.text.kernel,"ax",@progbits
	.align	128
        .global         kernel
        .type           kernel,@function
        .size           kernel,(.L_x_18 - kernel)
        .other          kernel,@"STO_CUDA_ENTRY STV_DEFAULT"
kernel:
.text.kernel:
[----:B------:R-:W-:Y:S08]  /*0000*/  LDC R1, c[0x0][0x37c] ;  /* 0x0000df00ff017b82 */ /* 0x000ff00000000800 */
[----:B------:R-:W0:Y:S01]  /*0010*/  LDC.64 R2, c[0x0][0x388] ;  /* 0x0000e200ff027b82 */ /* 0x000e220000000a00 */
[----:B------:R-:W0:Y:S02]  /*0020*/  LDCU.64 UR4, c[0x0][0x358] ;  /* 0x00006b00ff0477ac */ /* 0x000e240008000a00 */
[----:B0-----:R-:W2:Y:S05]  /*0030*/  LDG.E R2, desc[UR4][R2.64] ;  /* 0x0000000402027981 */ /* 0x001eaa000c1e1900 */
[----:B------:R-:W0:Y:S01]  /*0040*/  S2UR UR6, SR_CTAID.X ;  /* 0x00000000000679c3 */ /* 0x000e220000002500 */
[----:B------:R-:W-:Y:S01]  /*0050*/  BSSY.RECONVERGENT B0, `(.L_x_0) ;  /* 0x0000016000007945 */ /* 0x000fe20003800200 */
[----:B------:R-:W0:Y:S01]  /*0060*/  S2R R0, SR_TID.X ;  /* 0x0000000000007919 */ /* 0x000e220000002100 */
[----:B------:R-:W1:Y:S05]  /*0070*/  S2R R9, SR_TID.Y ;  /* 0x0000000000097919 */ /* 0x000e6a0000002200 */
[----:B------:R-:W0:Y:S08]  /*0080*/  LDC R5, c[0x0][0x360] ;  /* 0x0000d800ff057b82 */ /* 0x000e300000000800 */
[----:B------:R-:W1:Y:S08]  /*0090*/  S2UR UR7, SR_CTAID.Y ;  /* 0x00000000000779c3 */ /* 0x000e700000002600 */
[----:B------:R-:W1:Y:S01]  /*00a0*/  LDC R8, c[0x0][0x364] ;  /* 0x0000d900ff087b82 */ /* 0x000e620000000800 */
[----:B0-----:R-:W-:-:S05]  /*00b0*/  IMAD R5, R5, UR6, R0 ;  /* 0x0000000605057c24 */ /* 0x001fca000f8e0200 */
[----:B------:R-:W-:Y:S02]  /*00c0*/  I2FP.F32.U32 R0, R5 ;  /* 0x0000000500007245 */ /* 0x000fe40000201000 */
[----:B--2---:R-:W-:-:S04]  /*00d0*/  I2FP.F32.S32 R3, R2 ;  /* 0x0000000200037245 */ /* 0x004fc80000201400 */
[----:B------:R-:W0:Y:S08]  /*00e0*/  MUFU.RCP R4, R3 ;  /* 0x0000000300047308 */ /* 0x000e300000001000 */
[----:B------:R-:W2:Y:S01]  /*00f0*/  FCHK P0, R0, R3 ;  /* 0x0000000300007302 */ /* 0x000ea20000000000 */
[----:B0-----:R-:W-:-:S04]  /*0100*/  FFMA R7, -R3, R4, 1 ;  /* 0x3f80000003077423 */ /* 0x001fc80000000104 */
[----:B------:R-:W-:Y:S01]  /*0110*/  FFMA R7, R4, R7, R4 ;  /* 0x0000000704077223 */ /* 0x000fe20000000004 */
[----:B-1----:R-:W-:-:S03]  /*0120*/  IMAD R4, R8, UR7, R9 ;  /* 0x0000000708047c24 */ /* 0x002fc6000f8e0209 */
[----:B------:R-:W-:Y:S01]  /*0130*/  FFMA R6, R0, R7, RZ ;  /* 0x0000000700067223 */ /* 0x000fe200000000ff */
[----:B------:R-:W-:-:S03]  /*0140*/  IMAD R2, R4, R2, R5 ;  /* 0x0000000204027224 */ /* 0x000fc600078e0205 */
[----:B------:R-:W-:-:S04]  /*0150*/  FFMA R8, -R3, R6, R0 ;  /* 0x0000000603087223 */ /* 0x000fc80000000100 */
[----:B------:R-:W-:Y:S01]  /*0160*/  FFMA R5, R7, R8, R6 ;  /* 0x0000000807057223 */ /* 0x000fe20000000006 */
[----:B--2---:R-:W-:Y:S06]  /*0170*/  @!P0 BRA `(.L_x_1) ;  /* 0x00000000000c8947 */ /* 0x004fec0003800000 */
[----:B------:R-:W-:-:S07]  /*0180*/  MOV R6, 0x1a0 ;  /* 0x000001a000067802 */ /* 0x000fce0000000f00 */
[----:B------:R-:W-:Y:S05]  /*0190*/  CALL.REL.NOINC `($__internal_0_$__cuda_sm3x_div_rn_noftz_f32_slowpath) ;  /* 0x0000000000d07944 */ /* 0x000fea0003c00000 */
[----:B------:R-:W-:-:S07]  /*01a0*/  IMAD.MOV.U32 R5, RZ, RZ, R0 ;  /* 0x000000ffff057224 */ /* 0x000fce00078e0000 */
.L_x_1:
[----:B------:R-:W-:Y:S05]  /*01b0*/  BSYNC.RECONVERGENT B0 ;  /* 0x0000000000007941 */ /* 0x000fea0003800200 */
.L_x_0:
[----:B------:R-:W0:Y:S08]  /*01c0*/  LDC.64 R8, c[0x0][0x390] ;  /* 0x0000e400ff087b82 */ /* 0x000e300000000a00 */
[----:B------:R-:W1:Y:S01]  /*01d0*/  LDC.64 R6, c[0x0][0x398] ;  /* 0x0000e600ff067b82 */ /* 0x000e620000000a00 */
[----:B0-----:R-:W2:Y:S04]  /*01e0*/  LDG.E R8, desc[UR4][R8.64] ;  /* 0x0000000408087981 */ /* 0x001ea8000c1e1900 */
[----:B-1----:R-:W3:Y:S01]  /*01f0*/  LDG.E R7, desc[UR4][R6.64] ;  /* 0x0000000406077981 */ /* 0x002ee2000c1e1900 */
[----:B------:R-:W-:Y:S01]  /*0200*/  BSSY.RECONVERGENT B0, `(.L_x_2) ;  /* 0x0000011000007945 */ /* 0x000fe20003800200 */
[----:B--2---:R-:W-:-:S04]  /*0210*/  I2FP.F32.S32 R3, R8 ;  /* 0x0000000800037245 */ /* 0x004fc80000201400 */
[----:B------:R-:W0:Y:S01]  /*0220*/  MUFU.RCP R10, R3 ;  /* 0x00000003000a7308 */ /* 0x000e220000001000 */
[----:B---3--:R-:W-:Y:S02]  /*0230*/  IMAD.IADD R0, R4, 0x1, R7 ;  /* 0x0000000104007824 */ /* 0x008fe400078e0207 */
[----:B------:R-:W-:-:S03]  /*0240*/  IMAD.MOV.U32 R4, RZ, RZ, 0x40500000 ;  /* 0x40500000ff047424 */ /* 0x000fc600078e00ff */
[----:B------:R-:W-:Y:S01]  /*0250*/  I2FP.F32.U32 R0, R0 ;  /* 0x0000000000007245 */ /* 0x000fe20000201000 */
[----:B------:R-:W-:-:S03]  /*0260*/  FFMA R4, R5, R4, -2 ;  /* 0xc000000005047423 */ /* 0x000fc60000000004 */
[----:B------:R-:W1:Y:S01]  /*0270*/  FCHK P0, R0, R3 ;  /* 0x0000000300007302 */ /* 0x000e620000000000 */
[----:B0-----:R-:W-:-:S04]  /*0280*/  FFMA R11, -R3, R10, 1 ;  /* 0x3f800000030b7423 */ /* 0x001fc8000000010a */
[----:B------:R-:W-:-:S04]  /*0290*/  FFMA R11, R10, R11, R10 ;  /* 0x0000000b0a0b7223 */ /* 0x000fc8000000000a */
[----:B------:R-:W-:-:S04]  /*02a0*/  FFMA R10, R0, R11, RZ ;  /* 0x0000000b000a7223 */ /* 0x000fc800000000ff */
[----:B------:R-:W-:-:S04]  /*02b0*/  FFMA R8, -R3, R10, R0 ;  /* 0x0000000a03087223 */ /* 0x000fc80000000100 */
[----:B------:R-:W-:Y:S01]  /*02c0*/  FFMA R8, R11, R8, R10 ;  /* 0x000000080b087223 */ /* 0x000fe2000000000a */
[----:B-1----:R-:W-:Y:S06]  /*02d0*/  @!P0 BRA `(.L_x_3) ;  /* 0x00000000000c8947 */ /* 0x002fec0003800000 */
[----:B------:R-:W-:-:S07]  /*02e0*/  MOV R6, 0x300 ;  /* 0x0000030000067802 */ /* 0x000fce0000000f00 */
[----:B------:R-:W-:Y:S05]  /*02f0*/  CALL.REL.NOINC `($__internal_0_$__cuda_sm3x_div_rn_noftz_f32_slowpath) ;  /* 0x0000000000787944 */ /* 0x000fea0003c00000 */
[----:B------:R-:W-:-:S07]  /*0300*/  IMAD.MOV.U32 R8, RZ, RZ, R0 ;  /* 0x000000ffff087224 */ /* 0x000fce00078e0000 */
.L_x_3:
[----:B------:R-:W-:Y:S05]  /*0310*/  BSYNC.RECONVERGENT B0 ;  /* 0x0000000000007941 */ /* 0x000fea0003800200 */
.L_x_2:
[----:B------:R-:W-:Y:S02]  /*0320*/  IMAD.MOV.U32 R5, RZ, RZ, 0x40200000 ;  /* 0x40200000ff057424 */ /* 0x000fe400078e00ff */
[----:B------:R-:W-:Y:S01]  /*0330*/  HFMA2 R3, -RZ, RZ, 0, 0 ;  /* 0x00000000ff037431 */ /* 0x000fe200000001ff */
[----:B------:R-:W-:Y:S01]  /*0340*/  BSSY.RECONVERGENT B0, `(.L_x_4) ;  /* 0x0000011000007945 */ /* 0x000fe20003800200 */
[----:B------:R-:W-:Y:S02]  /*0350*/  IMAD.MOV.U32 R0, RZ, RZ, RZ ;  /* 0x000000ffff007224 */ /* 0x000fe400078e00ff */
[----:B------:R-:W-:Y:S01]  /*0360*/  FFMA R9, R8, R5, -1.25 ;  /* 0xbfa0000008097423 */ /* 0x000fe20000000005 */
[----:B------:R-:W-:Y:S01]  /*0370*/  CS2R R6, SRZ ;  /* 0x0000000000067805 */ /* 0x000fe2000001ff00 */
[----:B------:R-:W-:-:S07]  /*0380*/  IMAD.MOV.U32 R5, RZ, RZ, RZ ;  /* 0x000000ffff057224 */ /* 0x000fce00078e00ff */
.L_x_5:
[----:B------:R-:W-:Y:S01]  /*0390*/  FADD R8, R7, R7 ;  /* 0x0000000707087221 */ /* 0x000fe20000000000 */
[----:B------:R-:W-:Y:S01]  /*03a0*/  FADD R3, -R6, R3 ;  /* 0x0000000306037221 */ /* 0x000fe20000000100 */
[C---:B------:R-:W-:Y:S01]  /*03b0*/  ISETP.GE.U32.AND P0, PT, R0.reuse, 0xff, PT ;  /* 0x000000ff0000780c */ /* 0x040fe20003f06070 */
[----:B------:R-:W-:Y:S02]  /*03c0*/  VIADD R11, R0, 0x1 ;  /* 0x00000001000b7836 */ /* 0x000fe40000000000 */
[----:B------:R-:W-:Y:S01]  /*03d0*/  FFMA R5, R8, R5, R9 ;  /* 0x0000000508057223 */ /* 0x000fe20000000009 */
[----:B------:R-:W-:Y:S01]  /*03e0*/  FADD R7, R4, R3 ;  /* 0x0000000304077221 */ /* 0x000fe20000000000 */
[----:B------:R-:W-:Y:S02]  /*03f0*/  IMAD.MOV.U32 R0, RZ, RZ, R11 ;  /* 0x000000ffff007224 */ /* 0x000fe400078e000b */
[----:B------:R-:W-:Y:S01]  /*0400*/  FMUL R6, R5, R5 ;  /* 0x0000000505067220 */ /* 0x000fe20000400000 */
[----:B------:R-:W-:-:S04]  /*0410*/  FMUL R3, R7, R7 ;  /* 0x0000000707037220 */ /* 0x000fc80000400000 */
[----:B------:R-:W-:-:S05]  /*0420*/  FADD R8, R6, R3 ;  /* 0x0000000306087221 */ /* 0x000fca0000000000 */
[----:B------:R-:W-:-:S13]  /*0430*/  FSETP.LE.AND P1, PT, R8, 4, PT ;  /* 0x408000000800780b */ /* 0x000fda0003f23000 */
[----:B------:R-:W-:Y:S05]  /*0440*/  @!P0 BRA P1, `(.L_x_5) ;  /* 0xfffffffc00d08947 */ /* 0x000fea000083ffff */
[----:B------:R-:W-:Y:S05]  /*0450*/  BSYNC.RECONVERGENT B0 ;  /* 0x0000000000007941 */ /* 0x000fea0003800200 */
.L_x_4:
[----:B------:R-:W0:Y:S01]  /*0460*/  LDCU.64 UR6, c[0x0][0x380] ;  /* 0x00007000ff0677ac */ /* 0x000e220008000a00 */
[----:B------:R-:W-:-:S05]  /*0470*/  IMAD R0, R2, 0x3, RZ ;  /* 0x0000000302007824 */ /* 0x000fca00078e02ff */
[----:B0-----:R-:W-:-:S04]  /*0480*/  IADD3 R2, P0, PT, R0, UR6, RZ ;  /* 0x0000000600027c10 */ /* 0x001fc8000ff1e0ff */
[----:B------:R-:W-:-:S05]  /*0490*/  LEA.HI.X.SX32 R3, R0, UR7, 0x1, P0 ;  /* 0x0000000700037c11 */ /* 0x000fca00080f0eff */
[----:B------:R-:W-:Y:S04]  /*04a0*/  STG.E.U8 desc[UR4][R2.64], R11 ;  /* 0x0000000b02007986 */ /* 0x000fe8000c101104 */
[----:B------:R-:W-:Y:S04]  /*04b0*/  STG.E.U8 desc[UR4][R2.64+0x1], R11 ;  /* 0x0000010b02007986 */ /* 0x000fe8000c101104 */
[----:B------:R-:W-:Y:S01]  /*04c0*/  STG.E.U8 desc[UR4][R2.64+0x2], R11 ;  /* 0x0000020b02007986 */ /* 0x000fe2000c101104 */
[----:B------:R-:W-:Y:S05]  /*04d0*/  EXIT ;  /* 0x000000000000794d */ /* 0x000fea0003800000 */
        .weak           $__internal_0_$__cuda_sm3x_div_rn_noftz_f32_slowpath
        .type           $__internal_0_$__cuda_sm3x_div_rn_noftz_f32_slowpath,@function
        .size           $__internal_0_$__cuda_sm3x_div_rn_noftz_f32_slowpath,(.L_x_18 - $__internal_0_$__cuda_sm3x_div_rn_noftz_f32_slowpath)
$__internal_0_$__cuda_sm3x_div_rn_noftz_f32_slowpath:
[----:B------:R-:W-:Y:S01]  /*04e0*/  SHF.R.U32.HI R7, RZ, 0x17, R3 ;  /* 0x00000017ff077819 */ /* 0x000fe20000011603 */
[----:B------:R-:W-:Y:S01]  /*04f0*/  BSSY.RECONVERGENT B1, `(.L_x_6) ;  /* 0x0000062000017945 */ /* 0x000fe20003800200 */
[----:B------:R-:W-:Y:S02]  /*0500*/  SHF.R.U32.HI R5, RZ, 0x17, R0 ;  /* 0x00000017ff057819 */ /* 0x000fe40000011600 */
[----:B------:R-:W-:Y:S02]  /*0510*/  LOP3.LUT R12, R7, 0xff, RZ, 0xc0, !PT ;  /* 0x000000ff070c7812 */ /* 0x000fe400078ec0ff */
[----:B------:R-:W-:-:S03]  /*0520*/  LOP3.LUT R10, R5, 0xff, RZ, 0xc0, !PT ;  /* 0x000000ff050a7812 */ /* 0x000fc600078ec0ff */
[----:B------:R-:W-:Y:S02]  /*0530*/  VIADD R8, R12, 0xffffffff ;  /* 0xffffffff0c087836 */ /* 0x000fe40000000000 */
[----:B------:R-:W-:-:S03]  /*0540*/  VIADD R7, R10, 0xffffffff ;  /* 0xffffffff0a077836 */ /* 0x000fc60000000000 */
[----:B------:R-:W-:-:S04]  /*0550*/  ISETP.GT.U32.AND P0, PT, R8, 0xfd, PT ;  /* 0x000000fd0800780c */ /* 0x000fc80003f04070 */
[----:B------:R-:W-:-:S13]  /*0560*/  ISETP.GT.U32.OR P0, PT, R7, 0xfd, P0 ;  /* 0x000000fd0700780c */ /* 0x000fda0000704470 */
[----:B------:R-:W-:Y:S01]  /*0570*/  @!P0 MOV R5, RZ ;  /* 0x000000ff00058202 */ /* 0x000fe20000000f00 */
[----:B------:R-:W-:Y:S06]  /*0580*/  @!P0 BRA `(.L_x_7) ;  /* 0x00000000005c8947 */ /* 0x000fec0003800000 */
[----:B------:R-:W-:Y:S02]  /*0590*/  FSETP.GTU.FTZ.AND P0, PT, |R0|, +INF , PT ;  /* 0x7f8000000000780b */ /* 0x000fe40003f1c200 */
[----:B------:R-:W-:-:S04]  /*05a0*/  FSETP.GTU.FTZ.AND P1, PT, |R3|, +INF , PT ;  /* 0x7f8000000300780b */ /* 0x000fc80003f3c200 */
[----:B------:R-:W-:-:S13]  /*05b0*/  PLOP3.LUT P0, PT, P0, P1, PT, 0xf8, 0x8f ;  /* 0x00000000008f781c */ /* 0x000fda0000703f70 */
[----:B------:R-:W-:Y:S05]  /*05c0*/  @P0 BRA `(.L_x_8) ;  /* 0x00000004004c0947 */ /* 0x000fea0003800000 */
[----:B------:R-:W-:-:S13]  /*05d0*/  LOP3.LUT P0, RZ, R3, 0x7fffffff, R0, 0xc8, !PT ;  /* 0x7fffffff03ff7812 */ /* 0x000fda000780c800 */
[----:B------:R-:W-:Y:S05]  /*05e0*/  @!P0 BRA `(.L_x_9) ;  /* 0x00000004003c8947 */ /* 0x000fea0003800000 */
[C---:B------:R-:W-:Y:S02]  /*05f0*/  FSETP.NEU.FTZ.AND P2, PT, |R0|.reuse, +INF , PT ;  /* 0x7f8000000000780b */ /* 0x040fe40003f5d200 */
[----:B------:R-:W-:Y:S02]  /*0600*/  FSETP.NEU.FTZ.AND P1, PT, |R3|, +INF , PT ;  /* 0x7f8000000300780b */ /* 0x000fe40003f3d200 */
[----:B------:R-:W-:-:S11]  /*0610*/  FSETP.NEU.FTZ.AND P0, PT, |R0|, +INF , PT ;  /* 0x7f8000000000780b */ /* 0x000fd60003f1d200 */
[----:B------:R-:W-:Y:S05]  /*0620*/  @!P1 BRA !P2, `(.L_x_9) ;  /* 0x00000004002c9947 */ /* 0x000fea0005000000 */
[----:B------:R-:W-:-:S04]  /*0630*/  LOP3.LUT P2, RZ, R0, 0x7fffffff, RZ, 0xc0, !PT ;  /* 0x7fffffff00ff7812 */ /* 0x000fc8000784c0ff */
[----:B------:R-:W-:-:S13]  /*0640*/  PLOP3.LUT P1, PT, P1, P2, PT, 0x2f, 0xf2 ;  /* 0x0000000000f2781c */ /* 0x000fda0000f24577 */
[----:B------:R-:W-:Y:S05]  /*0650*/  @P1 BRA `(.L_x_10) ;  /* 0x0000000400181947 */ /* 0x000fea0003800000 */
[----:B------:R-:W-:-:S04]  /*0660*/  LOP3.LUT P1, RZ, R3, 0x7fffffff, RZ, 0xc0, !PT ;  /* 0x7fffffff03ff7812 */ /* 0x000fc8000782c0ff */
[----:B------:R-:W-:-:S13]  /*0670*/  PLOP3.LUT P0, PT, P0, P1, PT, 0x2f, 0xf2 ;  /* 0x0000000000f2781c */ /* 0x000fda0000702577 */
[----:B------:R-:W-:Y:S05]  /*0680*/  @P0 BRA `(.L_x_11) ;  /* 0x0000000400000947 */ /* 0x000fea0003800000 */
[----:B------:R-:W-:Y:S02]  /*0690*/  ISETP.GE.AND P0, PT, R7, RZ, PT ;  /* 0x000000ff0700720c */ /* 0x000fe40003f06270 */
[----:B------:R-:W-:-:S11]  /*06a0*/  ISETP.GE.AND P1, PT, R8, RZ, PT ;  /* 0x000000ff0800720c */ /* 0x000fd60003f26270 */
[----:B------:R-:W-:Y:S02]  /*06b0*/  @P0 IMAD.MOV.U32 R5, RZ, RZ, RZ ;  /* 0x000000ffff050224 */ /* 0x000fe400078e00ff */
[----:B------:R-:W-:Y:S01]  /*06c0*/  @!P0 FFMA R0, R0, 1.84467440737095516160e+19, RZ ;  /* 0x5f80000000008823 */ /* 0x000fe200000000ff */
[----:B------:R-:W-:Y:S02]  /*06d0*/  @!P0 IMAD.MOV.U32 R5, RZ, RZ, -0x40 ;  /* 0xffffffc0ff058424 */ /* 0x000fe400078e00ff */
[----:B------:R-:W-:Y:S02]  /*06e0*/  @!P1 FFMA R3, R3, 1.84467440737095516160e+19, RZ ;  /* 0x5f80000003039823 */ /* 0x000fe400000000ff */
[----:B------:R-:W-:-:S07]  /*06f0*/  @!P1 VIADD R5, R5, 0x40 ;  /* 0x0000004005059836 */ /* 0x000fce0000000000 */
.L_x_7:
[----:B------:R-:W-:Y:S01]  /*0700*/  LEA R8, R12, 0xc0800000, 0x17 ;  /* 0xc08000000c087811 */ /* 0x000fe200078eb8ff */
[----:B------:R-:W-:Y:S04]  /*0710*/  BSSY.RECONVERGENT B2, `(.L_x_12) ;  /* 0x0000036000027945 */ /* 0x000fe80003800200 */
[----:B------:R-:W-:Y:S01]  /*0720*/  IMAD.IADD R8, R3, 0x1, -R8 ;  /* 0x0000000103087824 */ /* 0x000fe200078e0a08 */
[----:B------:R-:W-:-:S03]  /*0730*/  IADD3 R3, PT, PT, R10, -0x7f, RZ ;  /* 0xffffff810a037810 */ /* 0x000fc60007ffe0ff */
[----:B------:R0:W1:Y:S01]  /*0740*/  MUFU.RCP R7, R8 ;  /* 0x0000000800077308 */ /* 0x0000620000001000 */
[----:B------:R-:W-:Y:S01]  /*0750*/  FADD.FTZ R9, -R8, -RZ ;  /* 0x800000ff08097221 */ /* 0x000fe20000010100 */
[C---:B------:R-:W-:Y:S01]  /*0760*/  IMAD R0, R3.reuse, -0x800000, R0 ;  /* 0xff80000003007824 */ /* 0x040fe200078e0200 */
[----:B0-----:R-:W-:-:S05]  /*0770*/  IADD3 R8, PT, PT, R3, 0x7f, -R12 ;  /* 0x0000007f03087810 */ /* 0x001fca0007ffe80c */
[----:B------:R-:W-:Y:S02]  /*0780*/  IMAD.IADD R8, R8, 0x1, R5 ;  /* 0x0000000108087824 */ /* 0x000fe400078e0205 */
[----:B-1----:R-:W-:-:S04]  /*0790*/  FFMA R10, R7, R9, 1 ;  /* 0x3f800000070a7423 */ /* 0x002fc80000000009 */
[----:B------:R-:W-:-:S04]  /*07a0*/  FFMA R14, R7, R10, R7 ;  /* 0x0000000a070e7223 */ /* 0x000fc80000000007 */
[----:B------:R-:W-:-:S04]  /*07b0*/  FFMA R7, R0, R14, RZ ;  /* 0x0000000e00077223 */ /* 0x000fc800000000ff */
[----:B------:R-:W-:-:S04]  /*07c0*/  FFMA R10, R9, R7, R0 ;  /* 0x00000007090a7223 */ /* 0x000fc80000000000 */
[----:B------:R-:W-:-:S04]  /*07d0*/  FFMA R7, R14, R10, R7 ;  /* 0x0000000a0e077223 */ /* 0x000fc80000000007 */
[----:B------:R-:W-:-:S04]  /*07e0*/  FFMA R10, R9, R7, R0 ;  /* 0x00000007090a7223 */ /* 0x000fc80000000000 */
[----:B------:R-:W-:-:S05]  /*07f0*/  FFMA R0, R14, R10, R7 ;  /* 0x0000000a0e007223 */ /* 0x000fca0000000007 */
[----:B------:R-:W-:-:S04]  /*0800*/  SHF.R.U32.HI R3, RZ, 0x17, R0 ;  /* 0x00000017ff037819 */ /* 0x000fc80000011600 */
[----:B------:R-:W-:-:S05]  /*0810*/  LOP3.LUT R3, R3, 0xff, RZ, 0xc0, !PT ;  /* 0x000000ff03037812 */ /* 0x000fca00078ec0ff */
[----:B------:R-:W-:-:S04]  /*0820*/  IMAD.IADD R9, R3, 0x1, R8 ;  /* 0x0000000103097824 */ /* 0x000fc800078e0208 */
[----:B------:R-:W-:-:S05]  /*0830*/  VIADD R3, R9, 0xffffffff ;  /* 0xffffffff09037836 */ /* 0x000fca0000000000 */
[----:B------:R-:W-:-:S13]  /*0840*/  ISETP.GE.U32.AND P0, PT, R3, 0xfe, PT ;  /* 0x000000fe0300780c */ /* 0x000fda0003f06070 */
[----:B------:R-:W-:Y:S05]  /*0850*/  @!P0 BRA `(.L_x_13) ;  /* 0x0000000000808947 */ /* 0x000fea0003800000 */
[----:B------:R-:W-:-:S13]  /*0860*/  ISETP.GT.AND P0, PT, R9, 0xfe, PT ;  /* 0x000000fe0900780c */ /* 0x000fda0003f04270 */
[----:B------:R-:W-:Y:S05]  /*0870*/  @P0 BRA `(.L_x_14) ;  /* 0x00000000006c0947 */ /* 0x000fea0003800000 */
[----:B------:R-:W-:-:S13]  /*0880*/  ISETP.GE.AND P0, PT, R9, 0x1, PT ;  /* 0x000000010900780c */ /* 0x000fda0003f06270 */
[----:B------:R-:W-:Y:S05]  /*0890*/  @P0 BRA `(.L_x_15) ;  /* 0x0000000000740947 */ /* 0x000fea0003800000 */
[----:B------:R-:W-:Y:S02]  /*08a0*/  ISETP.GE.AND P0, PT, R9, -0x18, PT ;  /* 0xffffffe80900780c */ /* 0x000fe40003f06270 */
[----:B------:R-:W-:-:S11]  /*08b0*/  LOP3.LUT R0, R0, 0x80000000, RZ, 0xc0, !PT ;  /* 0x8000000000007812 */ /* 0x000fd600078ec0ff */
[----:B------:R-:W-:Y:S05]  /*08c0*/  @!P0 BRA `(.L_x_15) ;  /* 0x0000000000688947 */ /* 0x000fea0003800000 */
[CCC-:B------:R-:W-:Y:S01]  /*08d0*/  FFMA.RZ R3, R14.reuse, R10.reuse, R7.reuse ;  /* 0x0000000a0e037223 */ /* 0x1c0fe2000000c007 */
[CCC-:B------:R-:W-:Y:S01]  /*08e0*/  FFMA.RM R8, R14.reuse, R10.reuse, R7.reuse ;  /* 0x0000000a0e087223 */ /* 0x1c0fe20000004007 */
[C---:B------:R-:W-:Y:S02]  /*08f0*/  ISETP.NE.AND P2, PT, R9.reuse, RZ, PT ;  /* 0x000000ff0900720c */ /* 0x040fe40003f45270 */
[----:B------:R-:W-:Y:S02]  /*0900*/  ISETP.NE.AND P1, PT, R9, RZ, PT ;  /* 0x000000ff0900720c */ /* 0x000fe40003f25270 */
[----:B------:R-:W-:Y:S01]  /*0910*/  LOP3.LUT R5, R3, 0x7fffff, RZ, 0xc0, !PT ;  /* 0x007fffff03057812 */ /* 0x000fe200078ec0ff */
[----:B------:R-:W-:Y:S01]  /*0920*/  FFMA.RP R3, R14, R10, R7 ;  /* 0x0000000a0e037223 */ /* 0x000fe20000008007 */
[C---:B------:R-:W-:Y:S01]  /*0930*/  VIADD R10, R9.reuse, 0x20 ;  /* 0x00000020090a7836 */ /* 0x040fe20000000000 */
[----:B------:R-:W-:Y:S02]  /*0940*/  IADD3 R7, PT, PT, -R9, RZ, RZ ;  /* 0x000000ff09077210 */ /* 0x000fe40007ffe1ff */
[----:B------:R-:W-:-:S02]  /*0950*/  LOP3.LUT R5, R5, 0x800000, RZ, 0xfc, !PT ;  /* 0x0080000005057812 */ /* 0x000fc400078efcff */
[----:B------:R-:W-:Y:S02]  /*0960*/  FSETP.NEU.FTZ.AND P0, PT, R3, R8, PT ;  /* 0x000000080300720b */ /* 0x000fe40003f1d000 */
[----:B------:R-:W-:Y:S02]  /*0970*/  SHF.L.U32 R10, R5, R10, RZ ;  /* 0x0000000a050a7219 */ /* 0x000fe400000006ff */
[----:B------:R-:W-:Y:S02]  /*0980*/  SEL R8, R7, RZ, P2 ;  /* 0x000000ff07087207 */ /* 0x000fe40001000000 */
[----:B------:R-:W-:Y:S02]  /*0990*/  ISETP.NE.AND P1, PT, R10, RZ, P1 ;  /* 0x000000ff0a00720c */ /* 0x000fe40000f25270 */
[----:B------:R-:W-:Y:S02]  /*09a0*/  SHF.R.U32.HI R8, RZ, R8, R5 ;  /* 0x00000008ff087219 */ /* 0x000fe40000011605 */
[----:B------:R-:W-:-:S02]  /*09b0*/  PLOP3.LUT P0, PT, P0, P1, PT, 0xf8, 0x8f ;  /* 0x00000000008f781c */ /* 0x000fc40000703f70 */
[----:B------:R-:W-:Y:S02]  /*09c0*/  SHF.R.U32.HI R10, RZ, 0x1, R8 ;  /* 0x00000001ff0a7819 */ /* 0x000fe40000011608 */
[----:B------:R-:W-:-:S04]  /*09d0*/  SEL R3, RZ, 0x1, !P0 ;  /* 0x00000001ff037807 */ /* 0x000fc80004000000 */
[----:B------:R-:W-:-:S04]  /*09e0*/  LOP3.LUT R3, R3, 0x1, R10, 0xf8, !PT ;  /* 0x0000000103037812 */ /* 0x000fc800078ef80a */
[----:B------:R-:W-:-:S05]  /*09f0*/  LOP3.LUT R3, R3, R8, RZ, 0xc0, !PT ;  /* 0x0000000803037212 */ /* 0x000fca00078ec0ff */
[----:B------:R-:W-:-:S05]  /*0a00*/  IMAD.IADD R3, R10, 0x1, R3 ;  /* 0x000000010a037824 */ /* 0x000fca00078e0203 */
[----:B------:R-:W-:Y:S01]  /*0a10*/  LOP3.LUT R0, R3, R0, RZ, 0xfc, !PT ;  /* 0x0000000003007212 */ /* 0x000fe200078efcff */
[----:B------:R-:W-:Y:S06]  /*0a20*/  BRA `(.L_x_15) ;  /* 0x0000000000107947 */ /* 0x000fec0003800000 */
.L_x_14:
[----:B------:R-:W-:-:S04]  /*0a30*/  LOP3.LUT R0, R0, 0x80000000, RZ, 0xc0, !PT ;  /* 0x8000000000007812 */ /* 0x000fc800078ec0ff */
[----:B------:R-:W-:Y:S01]  /*0a40*/  LOP3.LUT R0, R0, 0x7f800000, RZ, 0xfc, !PT ;  /* 0x7f80000000007812 */ /* 0x000fe200078efcff */
[----:B------:R-:W-:Y:S06]  /*0a50*/  BRA `(.L_x_15) ;  /* 0x0000000000047947 */ /* 0x000fec0003800000 */
.L_x_13:
[----:B------:R-:W-:-:S07]  /*0a60*/  IMAD R0, R8, 0x800000, R0 ;  /* 0x0080000008007824 */ /* 0x000fce00078e0200 */
.L_x_15:
[----:B------:R-:W-:Y:S05]  /*0a70*/  BSYNC.RECONVERGENT B2 ;  /* 0x0000000000027941 */ /* 0x000fea0003800200 */
.L_x_12:
[----:B------:R-:W-:Y:S05]  /*0a80*/  BRA `(.L_x_16) ;  /* 0x0000000000207947 */ /* 0x000fea0003800000 */
.L_x_11:
[----:B------:R-:W-:-:S04]  /*0a90*/  LOP3.LUT R0, R3, 0x80000000, R0, 0x48, !PT ;  /* 0x8000000003007812 */ /* 0x000fc800078e4800 */
[----:B------:R-:W-:Y:S01]  /*0aa0*/  LOP3.LUT R0, R0, 0x7f800000, RZ, 0xfc, !PT ;  /* 0x7f80000000007812 */ /* 0x000fe200078efcff */
[----:B------:R-:W-:Y:S06]  /*0ab0*/  BRA `(.L_x_16) ;  /* 0x0000000000147947 */ /* 0x000fec0003800000 */
.L_x_10:
[----:B------:R-:W-:Y:S01]  /*0ac0*/  LOP3.LUT R0, R3, 0x80000000, R0, 0x48, !PT ;  /* 0x8000000003007812 */ /* 0x000fe200078e4800 */
[----:B------:R-:W-:Y:S06]  /*0ad0*/  BRA `(.L_x_16) ;  /* 0x00000000000c7947 */ /* 0x000fec0003800000 */
.L_x_9:
[----:B------:R-:W0:Y:S01]  /*0ae0*/  MUFU.RSQ R0, -QNAN ;  /* 0xffc0000000007908 */ /* 0x000e220000001400 */
[----:B------:R-:W-:Y:S05]  /*0af0*/  BRA `(.L_x_16) ;  /* 0x0000000000047947 */ /* 0x000fea0003800000 */
.L_x_8:
[----:B------:R-:W-:-:S07]  /*0b00*/  FADD.FTZ R0, R0, R3 ;  /* 0x0000000300007221 */ /* 0x000fce0000010000 */
.L_x_16:
[----:B------:R-:W-:Y:S05]  /*0b10*/  BSYNC.RECONVERGENT B1 ;  /* 0x0000000000017941 */ /* 0x000fea0003800200 */
.L_x_6:
[----:B------:R-:W-:-:S04]  /*0b20*/  IMAD.MOV.U32 R7, RZ, RZ, 0x0 ;  /* 0x00000000ff077424 */ /* 0x000fc800078e00ff */
[----:B0-----:R-:W-:Y:S05]  /*0b30*/  RET.REL.NODEC R6 `(kernel) ;  /* 0xfffffff406307950 */ /* 0x001fea0003c3ffff */
.L_x_17:
[----:B------:R-:W-:-:S00]  /*0b40*/  BRA `(.L_x_17) ;  /* 0xfffffffc00fc7947 */ /* 0x000fc0000383ffff */
[----:B------:R-:W-:-:S00]  /*0b50*/  NOP ;  /* 0x0000000000007918 */ /* 0x000fc00000000000 */
        /* <DEDUP_REMOVED lines=10> */
.L_x_18:


//--------------------- .nv.shared.reserved.0     --------------------------
	.section	.nv.shared.reserved.0,"aw",@nobits
	.weak		__nv_reservedSMEM_offset_0_alias
	.size		__nv_reservedSMEM_offset_0_alias, 0, 64
	.other		__nv_reservedSMEM_offset_0_alias,@"STO_CUDA_RESERVED_SHARED STV_DEFAULT"
__nv_reservedSMEM_offset_0_alias:
	.zero		0
	.zero		64


//--------------------- .nv.constant0.kernel      --------------------------
	.section	.nv.constant0.kernel,"a",@progbits
	.sectionflags	@""
	.align	4
.nv.constant0.kernel:
	.zero		928


//--------------------- SYMBOLS --------------------------

	.type		.nv.reservedSmem.offset0,@object
	.size		.nv.reservedSmem.offset0,0x4
